//
// Generated by NVIDIA NVVM Compiler
//
// Compiler Build ID: CL-36424714
// Cuda compilation tools, release 13.0, V13.0.88
// Based on NVVM 20.0.0
//

.version 9.0
.target sm_100
.address_size 64

	// .globl	default_function_kernel

.visible .entry default_function_kernel(
	.param .u64 .ptr .align 1 default_function_kernel_param_0,
	.param .u64 .ptr .align 1 default_function_kernel_param_1
)
.maxntid 18
{
	.reg .pred 	%p<2>;
	.reg .b16 	%rs<7>;
	.reg .b32 	%r<17>;
	.reg .b32 	%f<2>;
	.reg .b64 	%rd<13>;

	ld.param.u64 	%rd1, [default_function_kernel_param_0];
	ld.param.u64 	%rd2, [default_function_kernel_param_1];
	mov.u32 	%r1, %ctaid.x;
	mov.u32 	%r2, %tid.x;
	cvt.u16.u32 	%rs1, %r2;
	mul.lo.s16 	%rs2, %rs1, 86;
	shr.u16 	%rs3, %rs2, 8;
	cvt.u32.u16 	%r3, %rs3;
	mad.lo.s32 	%r4, %r1, 6, %r3;
	setp.gt.u32 	%p1, %r4, 24;
	@%p1 bra 	$L__BB0_2;
	cvta.to.global.u64 	%rd3, %rd2;
	cvta.to.global.u64 	%rd4, %rd1;
	mad.lo.s32 	%r5, %r1, 18, %r2;
	mul.hi.u32 	%r6, %r5, 1374389535;
	shr.u32 	%r7, %r6, 3;
	mul.lo.s32 	%r8, %r7, 120;
	mul.lo.s32 	%r9, %r7, 25;
	sub.s32 	%r10, %r5, %r9;
	cvt.u16.u32 	%rs4, %r10;
	mul.lo.s16 	%rs5, %rs4, 52;
	shr.u16 	%rs6, %rs5, 5;
	mad.lo.s32 	%r11, %r1, -15, %r5;
	mul.hi.u32 	%r12, %r11, -858993459;
	shr.u32 	%r13, %r12, 2;
	mul.lo.s32 	%r14, %r13, 5;
	sub.s32 	%r15, %r11, %r14;
	cvt.u64.u16 	%rd5, %rs6;
	and.b64  	%rd6, %rd5, 248;
	or.b32  	%r16, %r15, %r8;
	cvt.u64.u32 	%rd7, %r16;
	add.s64 	%rd8, %rd7, %rd6;
	shl.b64 	%rd9, %rd8, 2;
	add.s64 	%rd10, %rd3, %rd9;
	ld.global.nc.f32 	%f1, [%rd10+556];
	mul.wide.u32 	%rd11, %r5, 4;
	add.s64 	%rd12, %rd4, %rd11;
	st.global.f32 	[%rd12], %f1;
$L__BB0_2:
	ret;

}


// ===== COMPILED SASS (sm_100) =====

	.target	sm_100

	.elftype	@"ET_EXEC"


//--------------------- .note.nv.tkinfo           --------------------------
	.section	.note.nv.tkinfo,"",@"SHT_NOTE"
	.sectionflags	@"SHF_NOTE_NV_TKINFO"
	.tkinfo
        /*0018*/ 	.word	0x00000002
        /*0030*/ 	.string	""
        /*0030*/ 	.string	"ptxas"
        /*0030*/ 	.string	"Cuda compilation tools, release 13.0, V13.0.88"
        /*0030*/ 	.string	"Build cuda_13.0.r13.0/compiler.36424714_0"
        /*0030*/ 	.string	"-arch sm_100 -m 64 "



//--------------------- .note.nv.cuinfo           --------------------------
	.section	.note.nv.cuinfo,"",@"SHT_NOTE"
	.sectionflags	@"SHF_NOTE_NV_CUINFO"
        /*0018*/ 	.short	0x0002
        /*001a*/ 	.short	0x0064
        /*001c*/ 	.short	0x0082
	.zero		2


//--------------------- .nv.info                  --------------------------
	.section	.nv.info,"",@"SHT_CUDA_INFO"
	.align	4


	//----- nvinfo : EIATTR_REGCOUNT
	.align		4
        /*0000*/ 	.byte	0x04, 0x2f
        /*0002*/ 	.short	(.L_1 - .L_0)
	.align		4
.L_0:
        /*0004*/ 	.word	index@(default_function_kernel)
        /*0008*/ 	.word	0x0000000a


	//----- nvinfo : EIATTR_FRAME_SIZE
	.align		4
.L_1:
        /*000c*/ 	.byte	0x04, 0x11
        /*000e*/ 	.short	(.L_3 - .L_2)
	.align		4
.L_2:
        /*0010*/ 	.word	index@(default_function_kernel)
        /*0014*/ 	.word	0x00000000


	//----- nvinfo : EIATTR_MIN_STACK_SIZE
	.align		4
.L_3:
        /*0018*/ 	.byte	0x04, 0x12
        /*001a*/ 	.short	(.L_5 - .L_4)
	.align		4
.L_4:
        /*001c*/ 	.word	index@(default_function_kernel)
        /*0020*/ 	.word	0x00000000
.L_5:


//--------------------- .nv.compat                --------------------------
	.section	.nv.compat,"",@"SHT_CUDA_COMPAT_INFO"
	.align	4
        /*0000*/ 	.byte	0x02, 0x09, 0x00, 0x00, 0x02, 0x02, 0x01, 0x00, 0x02, 0x05, 0x05, 0x00, 0x03, 0x07, 0x01, 0x01
        /*0010*/ 	.byte	0x02, 0x03, 0x00, 0x00, 0x02, 0x06, 0x01, 0x00, 0x04, 0x0b, 0x08, 0x00, 0x09, 0x00, 0x00, 0x00
        /*0020*/ 	.byte	0x00, 0x00, 0x00, 0x00


//--------------------- .nv.info.default_function_kernel --------------------------
	.section	.nv.info.default_function_kernel,"",@"SHT_CUDA_INFO"
	.sectionflags	@""
	.align	4


	//----- nvinfo : EIATTR_CUDA_API_VERSION
	.align		4
        /*0000*/ 	.byte	0x04, 0x37
        /*0002*/ 	.short	(.L_7 - .L_6)
.L_6:
        /*0004*/ 	.word	0x00000082


	//----- nvinfo : EIATTR_KPARAM_INFO
	.align		4
.L_7:
        /*0008*/ 	.byte	0x04, 0x17
        /*000a*/ 	.short	(.L_9 - .L_8)
.L_8:
        /*000c*/ 	.word	0x00000000
        /*0010*/ 	.short	0x0001
        /*0012*/ 	.short	0x0008
        /*0014*/ 	.byte	0x00, 0xf5, 0x21, 0x00


	//----- nvinfo : EIATTR_KPARAM_INFO
	.align		4
.L_9:
        /*0018*/ 	.byte	0x04, 0x17
        /*001a*/ 	.short	(.L_11 - .L_10)
.L_10:
        /*001c*/ 	.word	0x00000000
        /*0020*/ 	.short	0x0000
        /*0022*/ 	.short	0x0000
        /*0024*/ 	.byte	0x00, 0xf5, 0x21, 0x00


	//----- nvinfo : EIATTR_SPARSE_MMA_MASK
	.align		4
.L_11:
        /*0028*/ 	.byte	0x03, 0x50
        /*002a*/ 	.short	0x0000


	//----- nvinfo : EIATTR_MAXREG_COUNT
	.align		4
        /*002c*/ 	.byte	0x03, 0x1b
        /*002e*/ 	.short	0x00ff


	//----- nvinfo : EIATTR_MERCURY_ISA_VERSION
	.align		4
        /*0030*/ 	.byte	0x03, 0x5f
        /*0032*/ 	.short	0x0101


	//----- nvinfo : EIATTR_VRC_CTA_INIT_COUNT
	.align		4
        /*0034*/ 	.byte	0x02, 0x4a
	.zero		1
	.zero		1


	//----- nvinfo : EIATTR_EXIT_INSTR_OFFSETS
	.align		4
        /*0038*/ 	.byte	0x04, 0x1c
        /*003a*/ 	.short	(.L_13 - .L_12)


	//   ....[0]....
.L_12:
        /*003c*/ 	.word	0x000000a0


	//   ....[1]....
        /*0040*/ 	.word	0x00000240


	//----- nvinfo : EIATTR_MAX_THREADS
	.align		4
.L_13:
        /*0044*/ 	.byte	0x04, 0x05
        /*0046*/ 	.short	(.L_15 - .L_14)
.L_14:
        /*0048*/ 	.word	0x00000012
        /*004c*/ 	.word	0x00000001
        /*0050*/ 	.word	0x00000001


	//----- nvinfo : EIATTR_CBANK_PARAM_SIZE
	.align		4
.L_15:
        /*0054*/ 	.byte	0x03, 0x19
        /*0056*/ 	.short	0x0010


	//----- nvinfo : EIATTR_PARAM_CBANK
	.align		4
        /*0058*/ 	.byte	0x04, 0x0a
        /*005a*/ 	.short	(.L_17 - .L_16)
	.align		4
.L_16:
        /*005c*/ 	.word	index@(.nv.constant0.default_function_kernel)
        /*0060*/ 	.short	0x0380
        /*0062*/ 	.short	0x0010


	//----- nvinfo : EIATTR_SW_WAR
	.align		4
.L_17:
        /*0064*/ 	.byte	0x04, 0x36
        /*0066*/ 	.short	(.L_19 - .L_18)
.L_18:
        /*0068*/ 	.word	0x00000008
.L_19:


//--------------------- .nv.callgraph             --------------------------
	.section	.nv.callgraph,"",@"SHT_CUDA_CALLGRAPH"
	.align	4
	.sectionentsize	8
	.align		4
        /*0000*/ 	.word	0x00000000
	.align		4
        /*0004*/ 	.word	0xffffffff
	.align		4
        /*0008*/ 	.word	0x00000000
	.align		4
        /*000c*/ 	.word	0xfffffffe
	.align		4
        /*0010*/ 	.word	0x00000000
	.align		4
        /*0014*/ 	.word	0xfffffffd
	.align		4
        /*0018*/ 	.word	0x00000000
	.align		4
        /*001c*/ 	.word	0xfffffffc


//--------------------- .text.default_function_kernel --------------------------
	.section	.text.default_function_kernel,"ax",@progbits
	.align	128
        .global         default_function_kernel
        .type           default_function_kernel,@function
        .size           default_function_kernel,(.L_x_1 - default_function_kernel)
        .other          default_function_kernel,@"STO_CUDA_ENTRY STV_DEFAULT"
default_function_kernel:
.text.default_function_kernel:
[----:B------:R-:W-:Y:S01]  /*0000*/  LDC R1, c[0x0][0x37c] ;  /* 0x0000df00ff017b82 */ /* 0x000fe20000000800 */
[----:B------:R-:W0:Y:S01]  /*0010*/  S2R R2, SR_TID.X ;  /* 0x0000000000027919 */ /* 0x000e220000002100 */
[----:B------:R-:W1:Y:S01]  /*0020*/  S2R R3, SR_CTAID.X ;  /* 0x0000000000037919 */ /* 0x000e620000002500 */
[----:B0-----:R-:W-:-:S05]  /*0030*/  PRMT R0, R2, 0x9910, RZ ;  /* 0x0000991002007816 */ /* 0x001fca00000000ff */
[----:B------:R-:W-:-:S05]  /*0040*/  IMAD R0, R0, 0x56, RZ ;  /* 0x0000005600007824 */ /* 0x000fca00078e02ff */
[----:B------:R-:W-:-:S04]  /*0050*/  LOP3.LUT R0, R0, 0xffff, RZ, 0xc0, !PT ;  /* 0x0000ffff00007812 */ /* 0x000fc800078ec0ff */
[----:B------:R-:W-:-:S04]  /*0060*/  SHF.R.U32.HI R0, RZ, 0x8, R0 ;  /* 0x00000008ff007819 */ /* 0x000fc80000011600 */
[----:B------:R-:W-:-:S05]  /*0070*/  LOP3.LUT R0, R0, 0xffff, RZ, 0xc0, !PT ;  /* 0x0000ffff00007812 */ /* 0x000fca00078ec0ff */
[----:B-1----:R-:W-:-:S05]  /*0080*/  IMAD R0, R3, 0x6, R0 ;  /* 0x0000000603007824 */ /* 0x002fca00078e0200 */
[----:B------:R-:W-:-:S13]  /*0090*/  ISETP.GT.U32.AND P0, PT, R0, 0x18, PT ;  /* 0x000000180000780c */ /* 0x000fda0003f04070 */
[----:B------:R-:W-:Y:S05]  /*00a0*/  @P0 EXIT ;  /* 0x000000000000094d */ /* 0x000fea0003800000 */
[----:B------:R-:W-:Y:S01]  /*00b0*/  IMAD R7, R3, 0x12, R2 ;  /* 0x0000001203077824 */ /* 0x000fe200078e0202 */
[----:B------:R-:W0:Y:S03]  /*00c0*/  LDCU.64 UR6, c[0x0][0x388] ;  /* 0x00007100ff0677ac */ /* 0x000e260008000a00 */
[----:B------:R-:W-:Y:S01]  /*00d0*/  IMAD.HI.U32 R0, R7, 0x51eb851f, RZ ;  /* 0x51eb851f07007827 */ /* 0x000fe200078e00ff */
[----:B------:R-:W1:Y:S03]  /*00e0*/  LDCU.64 UR4, c[0x0][0x358] ;  /* 0x00006b00ff0477ac */ /* 0x000e660008000a00 */
[----:B------:R-:W-:Y:S01]  /*00f0*/  IMAD R3, R3, -0xf, R7 ;  /* 0xfffffff103037824 */ /* 0x000fe200078e0207 */
[----:B------:R-:W-:-:S03]  /*0100*/  SHF.R.U32.HI R0, RZ, 0x3, R0 ;  /* 0x00000003ff007819 */ /* 0x000fc60000011600 */
[----:B------:R-:W-:-:S04]  /*0110*/  IMAD.HI.U32 R4, R3, -0x33333333, RZ ;  /* 0xcccccccd03047827 */ /* 0x000fc800078e00ff */
[C---:B------:R-:W-:Y:S01]  /*0120*/  IMAD R2, R0.reuse, -0x19, R7 ;  /* 0xffffffe700027824 */ /* 0x040fe200078e0207 */
[----:B------:R-:W-:Y:S01]  /*0130*/  SHF.R.U32.HI R4, RZ, 0x2, R4 ;  /* 0x00000002ff047819 */ /* 0x000fe20000011604 */
[----:B------:R-:W-:-:S03]  /*0140*/  IMAD R0, R0, 0x78, RZ ;  /* 0x0000007800007824 */ /* 0x000fc600078e02ff */
[----:B------:R-:W-:Y:S01]  /*0150*/  PRMT R2, R2, 0x9910, RZ ;  /* 0x0000991002027816 */ /* 0x000fe200000000ff */
[----:B------:R-:W-:-:S04]  /*0160*/  IMAD R3, R4, -0x5, R3 ;  /* 0xfffffffb04037824 */ /* 0x000fc800078e0203 */
[----:B------:R-:W-:Y:S01]  /*0170*/  IMAD R2, R2, 0x34, RZ ;  /* 0x0000003402027824 */ /* 0x000fe200078e02ff */
[----:B------:R-:W-:-:S04]  /*0180*/  LOP3.LUT R0, R3, R0, RZ, 0xfc, !PT ;  /* 0x0000000003007212 */ /* 0x000fc800078efcff */
[----:B------:R-:W-:-:S04]  /*0190*/  LOP3.LUT R2, R2, 0xffff, RZ, 0xc0, !PT ;  /* 0x0000ffff02027812 */ /* 0x000fc800078ec0ff */
[----:B------:R-:W-:-:S04]  /*01a0*/  SHF.R.U32.HI R2, RZ, 0x5, R2 ;  /* 0x00000005ff027819 */ /* 0x000fc80000011602 */
[----:B------:R-:W-:-:S04]  /*01b0*/  LOP3.LUT R3, R2, 0xf8, RZ, 0xc0, !PT ;  /* 0x000000f802037812 */ /* 0x000fc800078ec0ff */
[----:B------:R-:W-:-:S05]  /*01c0*/  IADD3 R0, P0, PT, R0, R3, RZ ;  /* 0x0000000300007210 */ /* 0x000fca0007f1e0ff */
[----:B------:R-:W-:Y:S01]  /*01d0*/  IMAD.X R3, RZ, RZ, RZ, P0 ;  /* 0x000000ffff037224 */ /* 0x000fe200000e06ff */
[----:B0-----:R-:W-:-:S04]  /*01e0*/  LEA R4, P0, R0, UR6, 0x2 ;  /* 0x0000000600047c11 */ /* 0x001fc8000f8010ff */
[----:B------:R-:W-:Y:S02]  /*01f0*/  LEA.HI.X R5, R0, UR7, R3, 0x2, P0 ;  /* 0x0000000700057c11 */ /* 0x000fe400080f1403 */
[----:B------:R-:W0:Y:S04]  /*0200*/  LDC.64 R2, c[0x0][0x380] ;  /* 0x0000e000ff027b82 */ /* 0x000e280000000a00 */
[----:B-1----:R-:W2:Y:S01]  /*0210*/  LDG.E.CONSTANT R5, desc[UR4][R4.64+0x22c] ;  /* 0x00022c0404057981 */ /* 0x002ea2000c1e9900 */
[----:B0-----:R-:W-:-:S05]  /*0220*/  IMAD.WIDE.U32 R2, R7, 0x4, R2 ;  /* 0x0000000407027825 */ /* 0x001fca00078e0002 */
[----:B--2---:R-:W-:Y:S01]  /*0230*/  STG.E desc[UR4][R2.64], R5 ;  /* 0x0000000502007986 */ /* 0x004fe2000c101904 */
[----:B------:R-:W-:Y:S05]  /*0240*/  EXIT ;  /* 0x000000000000794d */ /* 0x000fea0003800000 */
.L_x_0:
[----:B------:R-:W-:-:S00]  /*0250*/  BRA `(.L_x_0) ;  /* 0xfffffffc00fc7947 */ /* 0x000fc0000383ffff */
[----:B------:R-:W-:-:S00]  /*0260*/  NOP ;  /* 0x0000000000007918 */ /* 0x000fc00000000000 */
        /* <DEDUP_REMOVED lines=9> */
.L_x_1:


//--------------------- .nv.shared.reserved.0     --------------------------
	.section	.nv.shared.reserved.0,"aw",@nobits
	.weak		__nv_reservedSMEM_offset_0_alias
	.size		__nv_reservedSMEM_offset_0_alias, 0, 64
	.other		__nv_reservedSMEM_offset_0_alias,@"STO_CUDA_RESERVED_SHARED STV_DEFAULT"
__nv_reservedSMEM_offset_0_alias:
	.zero		0
	.zero		64


//--------------------- .nv.constant0.default_function_kernel --------------------------
	.section	.nv.constant0.default_function_kernel,"a",@progbits
	.sectionflags	@""
	.align	4
.nv.constant0.default_function_kernel:
	.zero		912


//--------------------- SYMBOLS --------------------------

	.type		.nv.reservedSmem.offset0,@object
	.size		.nv.reservedSmem.offset0,0x4
